	.headerflags	@"EF_CUDA_TEXMODE_UNIFIED EF_CUDA_64BIT_ADDRESS EF_CUDA_ACCELERATORS EF_CUDA_SM90 EF_CUDA_VIRTUAL_SM(EF_CUDA_SM90)"
	.elftype	@"ET_EXEC"


//--------------------- .nv.info                  --------------------------
	.section	.nv.info,"",@"SHT_CUDA_INFO"
	.align	4


	//----- nvinfo : EIATTR_REGCOUNT
	.align		4
        /*0000*/ 	.byte	0x04, 0x2f
        /*0002*/ 	.short	(.L_1 - .L_0)
	.align		4
.L_0:
        /*0004*/ 	.word	index@(triton_poi_fused_mul_3)
        /*0008*/ 	.word	0x0000000a


	//----- nvinfo : EIATTR_MIN_STACK_SIZE
	.align		4
.L_1:
        /*000c*/ 	.byte	0x04, 0x12
        /*000e*/ 	.short	(.L_3 - .L_2)
	.align		4
.L_2:
        /*0010*/ 	.word	index@(triton_poi_fused_mul_3)
        /*0014*/ 	.word	0x00000000


	//----- nvinfo : EIATTR_FRAME_SIZE
	.align		4
.L_3:
        /*0018*/ 	.byte	0x04, 0x11
        /*001a*/ 	.short	(.L_5 - .L_4)
	.align		4
.L_4:
        /*001c*/ 	.word	index@(triton_poi_fused_mul_3)
        /*0020*/ 	.word	0x00000000


	//----- nvinfo : EIATTR_MIN_STACK_SIZE
	.align		4
.L_5:
        /*0024*/ 	.byte	0x04, 0x12
        /*0026*/ 	.short	(.L_7 - .L_6)
	.align		4
.L_6:
        /*0028*/ 	.word	index@(triton_poi_fused_mul_3)
        /*002c*/ 	.word	0x00000000
.L_7:


//--------------------- .nv.info.triton_poi_fused_mul_3 --------------------------
	.section	.nv.info.triton_poi_fused_mul_3,"",@"SHT_CUDA_INFO"
	.sectionflags	@""
	.align	4


	//----- nvinfo : EIATTR_CUDA_API_VERSION
	.align		4
        /*0000*/ 	.byte	0x04, 0x37
        /*0002*/ 	.short	(.L_9 - .L_8)
.L_8:
        /*0004*/ 	.word	0x0000007c


	//----- nvinfo : EIATTR_KPARAM_INFO
	.align		4
.L_9:
        /*0008*/ 	.byte	0x04, 0x17
        /*000a*/ 	.short	(.L_11 - .L_10)
.L_10:
        /*000c*/ 	.word	0x00000000
        /*0010*/ 	.short	0x0002
        /*0012*/ 	.short	0x0010
        /*0014*/ 	.byte	0x00, 0xf0, 0x11, 0x00


	//----- nvinfo : EIATTR_KPARAM_INFO
	.align		4
.L_11:
        /*0018*/ 	.byte	0x04, 0x17
        /*001a*/ 	.short	(.L_13 - .L_12)
.L_12:
        /*001c*/ 	.word	0x00000000
        /*0020*/ 	.short	0x0001
        /*0022*/ 	.short	0x0008
        /*0024*/ 	.byte	0x00, 0xf4, 0x21, 0x00


	//----- nvinfo : EIATTR_KPARAM_INFO
	.align		4
.L_13:
        /*0028*/ 	.byte	0x04, 0x17
        /*002a*/ 	.short	(.L_15 - .L_14)
.L_14:
        /*002c*/ 	.word	0x00000000
        /*0030*/ 	.short	0x0000
        /*0032*/ 	.short	0x0000
        /*0034*/ 	.byte	0x00, 0xf4, 0x21, 0x00


	//----- nvinfo : EIATTR_SPARSE_MMA_MASK
	.align		4
.L_15:
        /*0038*/ 	.byte	0x03, 0x50
        /*003a*/ 	.short	0x0000


	//----- nvinfo : EIATTR_MAXREG_COUNT
	.align		4
        /*003c*/ 	.byte	0x03, 0x1b
        /*003e*/ 	.short	0x00ff


	//----- nvinfo : EIATTR_EXIT_INSTR_OFFSETS
	.align		4
        /*0040*/ 	.byte	0x04, 0x1c
        /*0042*/ 	.short	(.L_17 - .L_16)


	//   ....[0]....
.L_16:
        /*0044*/ 	.word	0x00000110


	//   ....[1]....
        /*0048*/ 	.word	0x00000130


	//----- nvinfo : EIATTR_REQNTID
	.align		4
.L_17:
        /*004c*/ 	.byte	0x04, 0x10
        /*004e*/ 	.short	(.L_19 - .L_18)
.L_18:
        /*0050*/ 	.word	0x00000080
        /*0054*/ 	.word	0x00000001
        /*0058*/ 	.word	0x00000001


	//----- nvinfo : EIATTR_CRS_STACK_SIZE
	.align		4
.L_19:
        /*005c*/ 	.byte	0x04, 0x1e
        /*005e*/ 	.short	(.L_21 - .L_20)
.L_20:
        /*0060*/ 	.word	0x00000000


	//----- nvinfo : EIATTR_CBANK_PARAM_SIZE
	.align		4
.L_21:
        /*0064*/ 	.byte	0x03, 0x19
        /*0066*/ 	.short	0x0014


	//----- nvinfo : EIATTR_PARAM_CBANK
	.align		4
        /*0068*/ 	.byte	0x04, 0x0a
        /*006a*/ 	.short	(.L_23 - .L_22)
	.align		4
.L_22:
        /*006c*/ 	.word	index@(.nv.constant0.triton_poi_fused_mul_3)
        /*0070*/ 	.short	0x0210
        /*0072*/ 	.short	0x0014


	//----- nvinfo : EIATTR_SW_WAR
	.align		4
.L_23:
        /*0074*/ 	.byte	0x04, 0x36
        /*0076*/ 	.short	(.L_25 - .L_24)
.L_24:
        /*0078*/ 	.word	0x00000008
.L_25:


//--------------------- .nv.callgraph             --------------------------
	.section	.nv.callgraph,"",@"SHT_CUDA_CALLGRAPH"
	.align	4
	.sectionentsize	8
	.align		4
        /*0000*/ 	.word	0x00000000
	.align		4
        /*0004*/ 	.word	0xffffffff
	.align		4
        /*0008*/ 	.word	0x00000000
	.align		4
        /*000c*/ 	.word	0xfffffffe
	.align		4
        /*0010*/ 	.word	0x00000000
	.align		4
        /*0014*/ 	.word	0xfffffffd
	.align		4
        /*0018*/ 	.word	0x00000000
	.align		4
        /*001c*/ 	.word	0xfffffffc


//--------------------- .text.triton_poi_fused_mul_3 --------------------------
	.section	.text.triton_poi_fused_mul_3,"ax",@progbits
	.align	128
        .global         triton_poi_fused_mul_3
        .type           triton_poi_fused_mul_3,@function
        .size           triton_poi_fused_mul_3,(.L_x_3 - triton_poi_fused_mul_3)
        .other          triton_poi_fused_mul_3,@"STO_CUDA_ENTRY STV_DEFAULT"
triton_poi_fused_mul_3:
.text.triton_poi_fused_mul_3:
[----:B------:R-:W0:Y:S02]  /*0000*/  LDC R1, c[0x0][0x28] ;  /* 0x00000a00ff017b82 */ /* 0x000e240000000800 */
[----:B------:R-:W1:Y:S01]  /*0010*/  S2R R0, SR_TID.X ;  /* 0x0000000000007919 */ /* 0x000e620000002100 */
[----:B------:R-:W2:Y:S01]  /*0020*/  LDC.64 R4, c[0x0][0x218] ;  /* 0x00008600ff047b82 */ /* 0x000ea20000000a00 */
[----:B------:R-:W-:Y:S01]  /*0030*/  ULDC.64 UR4, c[0x0][0x208] ;  /* 0x0000820000047ab9 */ /* 0x000fe20000000a00 */
[----:B------:R-:W-:Y:S01]  /*0040*/  BSSY B0, `(.L_x_0) ;  /* 0x000000c000007945 */ /* 0x000fe20003800000 */
[----:B------:R-:W3:Y:S01]  /*0050*/  S2R R7, SR_CTAID.X ;  /* 0x0000000000077919 */ /* 0x000ee20000002500 */
[----:B------:R-:W-:Y:S01]  /*0060*/  CS2R R2, SRZ ;  /* 0x0000000000027805 */ /* 0x000fe2000001ff00 */
[----:B-1----:R-:W-:-:S05]  /*0070*/  IMAD.SHL.U32 R0, R0, 0x2, RZ ;  /* 0x0000000200007824 */ /* 0x002fca00078e00ff */
[----:B------:R-:W-:-:S04]  /*0080*/  LOP3.LUT R0, R0, 0xfe, RZ, 0xc0, !PT ;  /* 0x000000fe00007812 */ /* 0x000fc800078ec0ff */
[----:B---3--:R-:W-:-:S04]  /*0090*/  LEA R7, R7, R0, 0x8 ;  /* 0x0000000007077211 */ /* 0x008fc800078e40ff */
[C---:B------:R-:W-:Y:S01]  /*00a0*/  ISETP.GE.AND P0, PT, R7.reuse, 0x100, PT ;  /* 0x000001000700780c */ /* 0x040fe20003f06270 */
[----:B--2---:R-:W-:-:S12]  /*00b0*/  IMAD.WIDE R4, R7, 0x4, R4 ;  /* 0x0000000407047825 */ /* 0x004fd800078e0204 */
[----:B------:R-:W-:Y:S05]  /*00c0*/  @P0 BRA `(.L_x_1) ;  /* 0x00000000000c0947 */ /* 0x000fea0003800000 */
[----:B------:R-:W1:Y:S02]  /*00d0*/  LDC.64 R2, c[0x0][0x210] ;  /* 0x00008400ff027b82 */ /* 0x000e640000000a00 */
[----:B-1----:R-:W-:-:S06]  /*00e0*/  IMAD.WIDE R2, R7, 0x4, R2 ;  /* 0x0000000407027825 */ /* 0x002fcc00078e0202 */
[----:B------:R-:W5:Y:S02]  /*00f0*/  LDG.E.64 R2, desc[UR4][R2.64] ;  /* 0x0000000402027981 */ /* 0x000f64000c1e1b00 */
.L_x_1:
[----:B------:R-:W-:Y:S05]  /*0100*/  BSYNC B0 ;  /* 0x0000000000007941 */ /* 0x000fea0003800000 */
.L_x_0:
[----:B------:R-:W-:Y:S05]  /*0110*/  @P0 EXIT ;  /* 0x000000000000094d */ /* 0x000fea0003800000 */
[----:B-----5:R-:W-:Y:S01]  /*0120*/  STG.E.64 desc[UR4][R4.64], R2 ;  /* 0x0000000204007986 */ /* 0x020fe2000c101b04 */
[----:B------:R-:W-:Y:S05]  /*0130*/  EXIT ;  /* 0x000000000000794d */ /* 0x000fea0003800000 */
.L_x_2:
[----:B------:R-:W-:-:S00]  /*0140*/  BRA `(.L_x_2) ;  /* 0xfffffffc00fc7947 */ /* 0x000fc0000383ffff */
[----:B------:R-:W-:-:S00]  /*0150*/  NOP ;  /* 0x0000000000007918 */ /* 0x000fc00000000000 */
        /* <DEDUP_REMOVED lines=10> */
.L_x_3:


//--------------------- .nv.constant0.triton_poi_fused_mul_3 --------------------------
	.section	.nv.constant0.triton_poi_fused_mul_3,"a",@progbits
	.sectionflags	@""
	.align	4
.nv.constant0.triton_poi_fused_mul_3:
	.zero		548
